//
// Generated by NVIDIA NVVM Compiler
//
// Compiler Build ID: CL-36424714
// Cuda compilation tools, release 13.0, V13.0.88
// Based on NVVM 20.0.0
//

.version 9.0
.target sm_100
.address_size 64

	// .globl	_Z3addPiS_S_

.visible .entry _Z3addPiS_S_(
	.param .u64 .ptr .align 1 _Z3addPiS_S__param_0,
	.param .u64 .ptr .align 1 _Z3addPiS_S__param_1,
	.param .u64 .ptr .align 1 _Z3addPiS_S__param_2
)
{
	.reg .pred 	%p<2>;
	.reg .b32 	%r<6>;
	.reg .b64 	%rd<11>;

	ld.param.u64 	%rd1, [_Z3addPiS_S__param_0];
	ld.param.u64 	%rd2, [_Z3addPiS_S__param_1];
	ld.param.u64 	%rd3, [_Z3addPiS_S__param_2];
	mov.u32 	%r1, %tid.x;
	setp.ne.s32 	%p1, %r1, 1;
	@%p1 bra 	$L__BB0_2;
	cvta.to.global.u64 	%rd4, %rd1;
	cvta.to.global.u64 	%rd5, %rd2;
	cvta.to.global.u64 	%rd6, %rd3;
	mov.u32 	%r2, %ctaid.x;
	mul.wide.u32 	%rd7, %r2, 4;
	add.s64 	%rd8, %rd4, %rd7;
	ld.global.u32 	%r3, [%rd8];
	add.s64 	%rd9, %rd5, %rd7;
	ld.global.u32 	%r4, [%rd9];
	add.s32 	%r5, %r4, %r3;
	add.s64 	%rd10, %rd6, %rd7;
	st.global.u32 	[%rd10], %r5;
$L__BB0_2:
	ret;

}


// ===== COMPILED SASS (sm_100) =====

	.target	sm_100

	.elftype	@"ET_EXEC"


//--------------------- .note.nv.tkinfo           --------------------------
	.section	.note.nv.tkinfo,"",@"SHT_NOTE"
	.sectionflags	@"SHF_NOTE_NV_TKINFO"
	.tkinfo
        /*0018*/ 	.word	0x00000002
        /*0030*/ 	.string	""
        /*0030*/ 	.string	"ptxas"
        /*0030*/ 	.string	"Cuda compilation tools, release 13.0, V13.0.88"
        /*0030*/ 	.string	"Build cuda_13.0.r13.0/compiler.36424714_0"
        /*0030*/ 	.string	"-arch sm_100 -m 64 "



//--------------------- .note.nv.cuinfo           --------------------------
	.section	.note.nv.cuinfo,"",@"SHT_NOTE"
	.sectionflags	@"SHF_NOTE_NV_CUINFO"
        /*0018*/ 	.short	0x0002
        /*001a*/ 	.short	0x0064
        /*001c*/ 	.short	0x0082
	.zero		2


//--------------------- .nv.info                  --------------------------
	.section	.nv.info,"",@"SHT_CUDA_INFO"
	.align	4


	//----- nvinfo : EIATTR_REGCOUNT
	.align		4
        /*0000*/ 	.byte	0x04, 0x2f
        /*0002*/ 	.short	(.L_1 - .L_0)
	.align		4
.L_0:
        /*0004*/ 	.word	index@(_Z3addPiS_S_)
        /*0008*/ 	.word	0x0000000c


	//----- nvinfo : EIATTR_FRAME_SIZE
	.align		4
.L_1:
        /*000c*/ 	.byte	0x04, 0x11
        /*000e*/ 	.short	(.L_3 - .L_2)
	.align		4
.L_2:
        /*0010*/ 	.word	index@(_Z3addPiS_S_)
        /*0014*/ 	.word	0x00000000


	//----- nvinfo : EIATTR_MIN_STACK_SIZE
	.align		4
.L_3:
        /*0018*/ 	.byte	0x04, 0x12
        /*001a*/ 	.short	(.L_5 - .L_4)
	.align		4
.L_4:
        /*001c*/ 	.word	index@(_Z3addPiS_S_)
        /*0020*/ 	.word	0x00000000
.L_5:


//--------------------- .nv.compat                --------------------------
	.section	.nv.compat,"",@"SHT_CUDA_COMPAT_INFO"
	.align	4
        /*0000*/ 	.byte	0x02, 0x09, 0x00, 0x00, 0x02, 0x02, 0x01, 0x00, 0x02, 0x05, 0x05, 0x00, 0x03, 0x07, 0x01, 0x01
        /*0010*/ 	.byte	0x02, 0x03, 0x00, 0x00, 0x02, 0x06, 0x01, 0x00, 0x04, 0x0b, 0x08, 0x00, 0x09, 0x00, 0x00, 0x00
        /*0020*/ 	.byte	0x00, 0x00, 0x00, 0x00


//--------------------- .nv.info._Z3addPiS_S_     --------------------------
	.section	.nv.info._Z3addPiS_S_,"",@"SHT_CUDA_INFO"
	.sectionflags	@""
	.align	4


	//----- nvinfo : EIATTR_CUDA_API_VERSION
	.align		4
        /*0000*/ 	.byte	0x04, 0x37
        /*0002*/ 	.short	(.L_7 - .L_6)
.L_6:
        /*0004*/ 	.word	0x00000082


	//----- nvinfo : EIATTR_KPARAM_INFO
	.align		4
.L_7:
        /*0008*/ 	.byte	0x04, 0x17
        /*000a*/ 	.short	(.L_9 - .L_8)
.L_8:
        /*000c*/ 	.word	0x00000000
        /*0010*/ 	.short	0x0002
        /*0012*/ 	.short	0x0010
        /*0014*/ 	.byte	0x00, 0xf5, 0x21, 0x00


	//----- nvinfo : EIATTR_KPARAM_INFO
	.align		4
.L_9:
        /*0018*/ 	.byte	0x04, 0x17
        /*001a*/ 	.short	(.L_11 - .L_10)
.L_10:
        /*001c*/ 	.word	0x00000000
        /*0020*/ 	.short	0x0001
        /*0022*/ 	.short	0x0008
        /*0024*/ 	.byte	0x00, 0xf5, 0x21, 0x00


	//----- nvinfo : EIATTR_KPARAM_INFO
	.align		4
.L_11:
        /*0028*/ 	.byte	0x04, 0x17
        /*002a*/ 	.short	(.L_13 - .L_12)
.L_12:
        /*002c*/ 	.word	0x00000000
        /*0030*/ 	.short	0x0000
        /*0032*/ 	.short	0x0000
        /*0034*/ 	.byte	0x00, 0xf5, 0x21, 0x00


	//----- nvinfo : EIATTR_SPARSE_MMA_MASK
	.align		4
.L_13:
        /*0038*/ 	.byte	0x03, 0x50
        /*003a*/ 	.short	0x0000


	//----- nvinfo : EIATTR_MAXREG_COUNT
	.align		4
        /*003c*/ 	.byte	0x03, 0x1b
        /*003e*/ 	.short	0x00ff


	//----- nvinfo : EIATTR_MERCURY_ISA_VERSION
	.align		4
        /*0040*/ 	.byte	0x03, 0x5f
        /*0042*/ 	.short	0x0101


	//----- nvinfo : EIATTR_VRC_CTA_INIT_COUNT
	.align		4
        /*0044*/ 	.byte	0x02, 0x4a
	.zero		1
	.zero		1


	//----- nvinfo : EIATTR_EXIT_INSTR_OFFSETS
	.align		4
        /*0048*/ 	.byte	0x04, 0x1c
        /*004a*/ 	.short	(.L_15 - .L_14)


	//   ....[0]....
.L_14:
        /*004c*/ 	.word	0x00000030


	//   ....[1]....
        /*0050*/ 	.word	0x00000100


	//----- nvinfo : EIATTR_CBANK_PARAM_SIZE
	.align		4
.L_15:
        /*0054*/ 	.byte	0x03, 0x19
        /*0056*/ 	.short	0x0018


	//----- nvinfo : EIATTR_PARAM_CBANK
	.align		4
        /*0058*/ 	.byte	0x04, 0x0a
        /*005a*/ 	.short	(.L_17 - .L_16)
	.align		4
.L_16:
        /*005c*/ 	.word	index@(.nv.constant0._Z3addPiS_S_)
        /*0060*/ 	.short	0x0380
        /*0062*/ 	.short	0x0018


	//----- nvinfo : EIATTR_SW_WAR
	.align		4
.L_17:
        /*0064*/ 	.byte	0x04, 0x36
        /*0066*/ 	.short	(.L_19 - .L_18)
.L_18:
        /*0068*/ 	.word	0x00000008
.L_19:


//--------------------- .nv.callgraph             --------------------------
	.section	.nv.callgraph,"",@"SHT_CUDA_CALLGRAPH"
	.align	4
	.sectionentsize	8
	.align		4
        /*0000*/ 	.word	0x00000000
	.align		4
        /*0004*/ 	.word	0xffffffff
	.align		4
        /*0008*/ 	.word	0x00000000
	.align		4
        /*000c*/ 	.word	0xfffffffe
	.align		4
        /*0010*/ 	.word	0x00000000
	.align		4
        /*0014*/ 	.word	0xfffffffd
	.align		4
        /*0018*/ 	.word	0x00000000
	.align		4
        /*001c*/ 	.word	0xfffffffc


//--------------------- .text._Z3addPiS_S_        --------------------------
	.section	.text._Z3addPiS_S_,"ax",@progbits
	.align	128
        .global         _Z3addPiS_S_
        .type           _Z3addPiS_S_,@function
        .size           _Z3addPiS_S_,(.L_x_1 - _Z3addPiS_S_)
        .other          _Z3addPiS_S_,@"STO_CUDA_ENTRY STV_DEFAULT"
_Z3addPiS_S_:
.text._Z3addPiS_S_:
[----:B------:R-:W-:Y:S01]  /*0000*/  LDC R1, c[0x0][0x37c] ;  /* 0x0000df00ff017b82 */ /* 0x000fe20000000800 */
[----:B------:R-:W0:Y:S02]  /*0010*/  S2R R0, SR_TID.X ;  /* 0x0000000000007919 */ /* 0x000e240000002100 */
[----:B0-----:R-:W-:-:S13]  /*0020*/  ISETP.NE.AND P0, PT, R0, 0x1, PT ;  /* 0x000000010000780c */ /* 0x001fda0003f05270 */
[----:B------:R-:W-:Y:S05]  /*0030*/  @P0 EXIT ;  /* 0x000000000000094d */ /* 0x000fea0003800000 */
[----:B------:R-:W0:Y:S01]  /*0040*/  S2R R9, SR_CTAID.X ;  /* 0x0000000000097919 */ /* 0x000e220000002500 */
[----:B------:R-:W0:Y:S01]  /*0050*/  LDC.64 R2, c[0x0][0x380] ;  /* 0x0000e000ff027b82 */ /* 0x000e220000000a00 */
[----:B------:R-:W1:Y:S07]  /*0060*/  LDCU.64 UR4, c[0x0][0x358] ;  /* 0x00006b00ff0477ac */ /* 0x000e6e0008000a00 */
[----:B------:R-:W2:Y:S08]  /*0070*/  LDC.64 R4, c[0x0][0x388] ;  /* 0x0000e200ff047b82 */ /* 0x000eb00000000a00 */
[----:B------:R-:W3:Y:S01]  /*0080*/  LDC.64 R6, c[0x0][0x390] ;  /* 0x0000e400ff067b82 */ /* 0x000ee20000000a00 */
[----:B0-----:R-:W-:-:S04]  /*0090*/  IMAD.WIDE.U32 R2, R9, 0x4, R2 ;  /* 0x0000000409027825 */ /* 0x001fc800078e0002 */
[C---:B--2---:R-:W-:Y:S02]  /*00a0*/  IMAD.WIDE.U32 R4, R9.reuse, 0x4, R4 ;  /* 0x0000000409047825 */ /* 0x044fe400078e0004 */
[----:B-1----:R-:W2:Y:S04]  /*00b0*/  LDG.E R2, desc[UR4][R2.64] ;  /* 0x0000000402027981 */ /* 0x002ea8000c1e1900 */
[----:B------:R-:W2:Y:S01]  /*00c0*/  LDG.E R5, desc[UR4][R4.64] ;  /* 0x0000000404057981 */ /* 0x000ea2000c1e1900 */
[----:B---3--:R-:W-:Y:S01]  /*00d0*/  IMAD.WIDE.U32 R6, R9, 0x4, R6 ;  /* 0x0000000409067825 */ /* 0x008fe200078e0006 */
[----:B--2---:R-:W-:-:S05]  /*00e0*/  IADD3 R9, PT, PT, R2, R5, RZ ;  /* 0x0000000502097210 */ /* 0x004fca0007ffe0ff */
[----:B------:R-:W-:Y:S01]  /*00f0*/  STG.E desc[UR4][R6.64], R9 ;  /* 0x0000000906007986 */ /* 0x000fe2000c101904 */
[----:B------:R-:W-:Y:S05]  /*0100*/  EXIT ;  /* 0x000000000000794d */ /* 0x000fea0003800000 */
.L_x_0:
[----:B------:R-:W-:-:S00]  /*0110*/  BRA `(.L_x_0) ;  /* 0xfffffffc00fc7947 */ /* 0x000fc0000383ffff */
[----:B------:R-:W-:-:S00]  /*0120*/  NOP ;  /* 0x0000000000007918 */ /* 0x000fc00000000000 */
        /* <DEDUP_REMOVED lines=13> */
.L_x_1:


//--------------------- .nv.shared.reserved.0     --------------------------
	.section	.nv.shared.reserved.0,"aw",@nobits
	.weak		__nv_reservedSMEM_offset_0_alias
	.size		__nv_reservedSMEM_offset_0_alias, 0, 64
	.other		__nv_reservedSMEM_offset_0_alias,@"STO_CUDA_RESERVED_SHARED STV_DEFAULT"
__nv_reservedSMEM_offset_0_alias:
	.zero		0
	.zero		64


//--------------------- .nv.constant0._Z3addPiS_S_ --------------------------
	.section	.nv.constant0._Z3addPiS_S_,"a",@progbits
	.sectionflags	@""
	.align	4
.nv.constant0._Z3addPiS_S_:
	.zero		920


//--------------------- SYMBOLS --------------------------

	.type		.nv.reservedSmem.offset0,@object
	.size		.nv.reservedSmem.offset0,0x4
